	.headerflags	@"EF_CUDA_TEXMODE_UNIFIED EF_CUDA_64BIT_ADDRESS EF_CUDA_ACCELERATORS EF_CUDA_SM90 EF_CUDA_VIRTUAL_SM(EF_CUDA_SM90)"
	.elftype	@"ET_EXEC"


//--------------------- .nv.info                  --------------------------
	.section	.nv.info,"",@"SHT_CUDA_INFO"
	.align	4


	//----- nvinfo : EIATTR_REGCOUNT
	.align		4
        /*0000*/ 	.byte	0x04, 0x2f
        /*0002*/ 	.short	(.L_1 - .L_0)
	.align		4
.L_0:
        /*0004*/ 	.word	index@(triton_poi_fused_cat_5)
        /*0008*/ 	.word	0x00000017


	//----- nvinfo : EIATTR_MIN_STACK_SIZE
	.align		4
.L_1:
        /*000c*/ 	.byte	0x04, 0x12
        /*000e*/ 	.short	(.L_3 - .L_2)
	.align		4
.L_2:
        /*0010*/ 	.word	index@(triton_poi_fused_cat_5)
        /*0014*/ 	.word	0x00000000


	//----- nvinfo : EIATTR_FRAME_SIZE
	.align		4
.L_3:
        /*0018*/ 	.byte	0x04, 0x11
        /*001a*/ 	.short	(.L_5 - .L_4)
	.align		4
.L_4:
        /*001c*/ 	.word	index@(triton_poi_fused_cat_5)
        /*0020*/ 	.word	0x00000000


	//----- nvinfo : EIATTR_MIN_STACK_SIZE
	.align		4
.L_5:
        /*0024*/ 	.byte	0x04, 0x12
        /*0026*/ 	.short	(.L_7 - .L_6)
	.align		4
.L_6:
        /*0028*/ 	.word	index@(triton_poi_fused_cat_5)
        /*002c*/ 	.word	0x00000000
.L_7:


//--------------------- .nv.info.triton_poi_fused_cat_5 --------------------------
	.section	.nv.info.triton_poi_fused_cat_5,"",@"SHT_CUDA_INFO"
	.sectionflags	@""
	.align	4


	//----- nvinfo : EIATTR_CUDA_API_VERSION
	.align		4
        /*0000*/ 	.byte	0x04, 0x37
        /*0002*/ 	.short	(.L_9 - .L_8)
.L_8:
        /*0004*/ 	.word	0x0000007c


	//----- nvinfo : EIATTR_KPARAM_INFO
	.align		4
.L_9:
        /*0008*/ 	.byte	0x04, 0x17
        /*000a*/ 	.short	(.L_11 - .L_10)
.L_10:
        /*000c*/ 	.word	0x00000000
        /*0010*/ 	.short	0x0004
        /*0012*/ 	.short	0x0020
        /*0014*/ 	.byte	0x00, 0xf0, 0x11, 0x00


	//----- nvinfo : EIATTR_KPARAM_INFO
	.align		4
.L_11:
        /*0018*/ 	.byte	0x04, 0x17
        /*001a*/ 	.short	(.L_13 - .L_12)
.L_12:
        /*001c*/ 	.word	0x00000000
        /*0020*/ 	.short	0x0003
        /*0022*/ 	.short	0x0018
        /*0024*/ 	.byte	0x00, 0xf4, 0x21, 0x00


	//----- nvinfo : EIATTR_KPARAM_INFO
	.align		4
.L_13:
        /*0028*/ 	.byte	0x04, 0x17
        /*002a*/ 	.short	(.L_15 - .L_14)
.L_14:
        /*002c*/ 	.word	0x00000000
        /*0030*/ 	.short	0x0002
        /*0032*/ 	.short	0x0010
        /*0034*/ 	.byte	0x00, 0xf4, 0x21, 0x00


	//----- nvinfo : EIATTR_KPARAM_INFO
	.align		4
.L_15:
        /*0038*/ 	.byte	0x04, 0x17
        /*003a*/ 	.short	(.L_17 - .L_16)
.L_16:
        /*003c*/ 	.word	0x00000000
        /*0040*/ 	.short	0x0001
        /*0042*/ 	.short	0x0008
        /*0044*/ 	.byte	0x00, 0xf4, 0x21, 0x00


	//----- nvinfo : EIATTR_KPARAM_INFO
	.align		4
.L_17:
        /*0048*/ 	.byte	0x04, 0x17
        /*004a*/ 	.short	(.L_19 - .L_18)
.L_18:
        /*004c*/ 	.word	0x00000000
        /*0050*/ 	.short	0x0000
        /*0052*/ 	.short	0x0000
        /*0054*/ 	.byte	0x00, 0xf4, 0x21, 0x00


	//----- nvinfo : EIATTR_SPARSE_MMA_MASK
	.align		4
.L_19:
        /*0058*/ 	.byte	0x03, 0x50
        /*005a*/ 	.short	0x0000


	//----- nvinfo : EIATTR_MAXREG_COUNT
	.align		4
        /*005c*/ 	.byte	0x03, 0x1b
        /*005e*/ 	.short	0x00ff


	//----- nvinfo : EIATTR_EXIT_INSTR_OFFSETS
	.align		4
        /*0060*/ 	.byte	0x04, 0x1c
        /*0062*/ 	.short	(.L_21 - .L_20)


	//   ....[0]....
.L_20:
        /*0064*/ 	.word	0x000004f0


	//   ....[1]....
        /*0068*/ 	.word	0x00000510


	//----- nvinfo : EIATTR_REQNTID
	.align		4
.L_21:
        /*006c*/ 	.byte	0x04, 0x10
        /*006e*/ 	.short	(.L_23 - .L_22)
.L_22:
        /*0070*/ 	.word	0x00000020
        /*0074*/ 	.word	0x00000001
        /*0078*/ 	.word	0x00000001


	//----- nvinfo : EIATTR_CBANK_PARAM_SIZE
	.align		4
.L_23:
        /*007c*/ 	.byte	0x03, 0x19
        /*007e*/ 	.short	0x0024


	//----- nvinfo : EIATTR_PARAM_CBANK
	.align		4
        /*0080*/ 	.byte	0x04, 0x0a
        /*0082*/ 	.short	(.L_25 - .L_24)
	.align		4
.L_24:
        /*0084*/ 	.word	index@(.nv.constant0.triton_poi_fused_cat_5)
        /*0088*/ 	.short	0x0210
        /*008a*/ 	.short	0x0024


	//----- nvinfo : EIATTR_SW_WAR
	.align		4
.L_25:
        /*008c*/ 	.byte	0x04, 0x36
        /*008e*/ 	.short	(.L_27 - .L_26)
.L_26:
        /*0090*/ 	.word	0x00000008
.L_27:


//--------------------- .nv.callgraph             --------------------------
	.section	.nv.callgraph,"",@"SHT_CUDA_CALLGRAPH"
	.align	4
	.sectionentsize	8
	.align		4
        /*0000*/ 	.word	0x00000000
	.align		4
        /*0004*/ 	.word	0xffffffff
	.align		4
        /*0008*/ 	.word	0x00000000
	.align		4
        /*000c*/ 	.word	0xfffffffe
	.align		4
        /*0010*/ 	.word	0x00000000
	.align		4
        /*0014*/ 	.word	0xfffffffd
	.align		4
        /*0018*/ 	.word	0x00000000
	.align		4
        /*001c*/ 	.word	0xfffffffc


//--------------------- .text.triton_poi_fused_cat_5 --------------------------
	.section	.text.triton_poi_fused_cat_5,"ax",@progbits
	.align	128
        .global         triton_poi_fused_cat_5
        .type           triton_poi_fused_cat_5,@function
        .size           triton_poi_fused_cat_5,(.L_x_1 - triton_poi_fused_cat_5)
        .other          triton_poi_fused_cat_5,@"STO_CUDA_ENTRY STV_DEFAULT"
triton_poi_fused_cat_5:
.text.triton_poi_fused_cat_5:
[----:B------:R-:W0:Y:S02]  /*0000*/  LDC R1, c[0x0][0x28] ;  /* 0x00000a00ff017b82 */ /* 0x000e240000000800 */
[----:B------:R-:W1:Y:S01]  /*0010*/  S2R R20, SR_TID.X ;  /* 0x0000000000147919 */ /* 0x000e620000002100 */
[----:B------:R-:W2:Y:S01]  /*0020*/  LDC.64 R2, c[0x0][0x218] ;  /* 0x00008600ff027b82 */ /* 0x000ea20000000a00 */
[----:B------:R-:W-:Y:S01]  /*0030*/  IMAD.MOV.U32 R14, RZ, RZ, RZ ;  /* 0x000000ffff0e7224 */ /* 0x000fe200078e00ff */
[----:B------:R-:W-:Y:S01]  /*0040*/  ULDC.64 UR4, c[0x0][0x208] ;  /* 0x0000820000047ab9 */ /* 0x000fe20000000a00 */
[----:B------:R-:W3:Y:S05]  /*0050*/  S2R R13, SR_CTAID.X ;  /* 0x00000000000d7919 */ /* 0x000eea0000002500 */
[----:B------:R-:W4:Y:S01]  /*0060*/  LDC.64 R8, c[0x0][0x220] ;  /* 0x00008800ff087b82 */ /* 0x000f220000000a00 */
[----:B------:R-:W-:-:S07]  /*0070*/  CS2R R16, SRZ ;  /* 0x0000000000107805 */ /* 0x000fce000001ff00 */
[----:B------:R-:W5:Y:S01]  /*0080*/  LDC.64 R10, c[0x0][0x210] ;  /* 0x00008400ff0a7b82 */ /* 0x000f620000000a00 */
[----:B-1----:R-:W-:-:S05]  /*0090*/  LOP3.LUT R0, R20, 0xf, RZ, 0xc0, !PT ;  /* 0x0000000f14007812 */ /* 0x002fca00078ec0ff */
[----:B---3--:R-:W-:-:S05]  /*00a0*/  IMAD R13, R13, 0x10, R0 ;  /* 0x000000100d0d7824 */ /* 0x008fca00078e0200 */
[----:B------:R-:W-:-:S04]  /*00b0*/  SHF.R.S32.HI R0, RZ, 0x1f, R13 ;  /* 0x0000001fff007819 */ /* 0x000fc8000001140d */
[----:B------:R-:W-:-:S04]  /*00c0*/  LEA.HI R0, R0, R13, RZ, 0x2 ;  /* 0x0000000d00007211 */ /* 0x000fc800078f10ff */
[----:B------:R-:W-:Y:S02]  /*00d0*/  LOP3.LUT R4, R0, 0xfffffffc, RZ, 0xc0, !PT ;  /* 0xfffffffc00047812 */ /* 0x000fe400078ec0ff */
[----:B------:R-:W-:-:S03]  /*00e0*/  SHF.R.S32.HI R15, RZ, 0x2, R0 ;  /* 0x00000002ff0f7819 */ /* 0x000fc60000011400 */
[----:B------:R-:W-:Y:S02]  /*00f0*/  IMAD.IADD R12, R13, 0x1, -R4 ;  /* 0x000000010d0c7824 */ /* 0x000fe400078e0a04 */
[----:B--2---:R-:W-:-:S03]  /*0100*/  IMAD.WIDE R2, R15, 0x4, R2 ;  /* 0x000000040f027825 */ /* 0x004fc600078e0202 */
[----:B------:R-:W-:-:S04]  /*0110*/  ISETP.NE.AND P1, PT, R12, 0x1, PT ;  /* 0x000000010c00780c */ /* 0x000fc80003f25270 */
[----:B------:R-:W-:-:S13]  /*0120*/  ISETP.LT.AND P4, PT, R13, 0x10, !P1 ;  /* 0x000000100d00780c */ /* 0x000fda0004f81270 */
[----:B------:R1:W2:Y:S01]  /*0130*/  @P4 LDG.E.EL R14, desc[UR4][R2.64] ;  /* 0x00000004020e4981 */ /* 0x0002a2000c2e1900 */
[----:B------:R-:W-:Y:S01]  /*0140*/  IMAD R0, R15, 0x2, R12 ;  /* 0x000000020f007824 */ /* 0x000fe200078e020c */
[----:B------:R-:W-:-:S03]  /*0150*/  ISETP.GE.AND P0, PT, R13, 0x10, PT ;  /* 0x000000100d00780c */ /* 0x000fc60003f06270 */
[----:B------:R-:W-:Y:S01]  /*0160*/  IMAD.SHL.U32 R0, R0, 0x4, RZ ;  /* 0x0000000400007824 */ /* 0x000fe200078e00ff */
[----:B------:R-:W-:-:S03]  /*0170*/  ISETP.GT.AND P0, PT, R12, 0x1, !P0 ;  /* 0x000000010c00780c */ /* 0x000fc60004704270 */
[C---:B------:R-:W-:Y:S02]  /*0180*/  VIADD R5, R0.reuse, 0xfffffff8 ;  /* 0xfffffff800057836 */ /* 0x040fe40000000000 */
[----:B------:R-:W-:Y:S02]  /*0190*/  VIADD R7, R0, 0xfffffff9 ;  /* 0xfffffff900077836 */ /* 0x000fe40000000000 */
[----:B----4-:R-:W-:-:S04]  /*01a0*/  IMAD.WIDE R4, R5, 0x4, R8 ;  /* 0x0000000405047825 */ /* 0x010fc800078e0208 */
[--C-:B-1----:R-:W-:Y:S02]  /*01b0*/  IMAD.WIDE R2, R7, 0x4, R8.reuse ;  /* 0x0000000407027825 */ /* 0x102fe400078e0208 */
[----:B------:R-:W3:Y:S04]  /*01c0*/  @P0 LDG.E.EL R16, desc[UR4][R4.64] ;  /* 0x0000000404100981 */ /* 0x000ee8000c2e1900 */
[----:B------:R5:W4:Y:S01]  /*01d0*/  @P0 LDG.E.EL R17, desc[UR4][R2.64] ;  /* 0x0000000402110981 */ /* 0x000b22000c2e1900 */
[----:B------:R-:W-:Y:S02]  /*01e0*/  VIADD R7, R0, 0xfffffffa ;  /* 0xfffffffa00077836 */ /* 0x000fe40000000000 */
[----:B------:R-:W-:Y:S02]  /*01f0*/  IMAD.MOV.U32 R18, RZ, RZ, RZ ;  /* 0x000000ffff127224 */ /* 0x000fe400078e00ff */
[----:B------:R-:W-:-:S04]  /*0200*/  IMAD.WIDE R6, R7, 0x4, R8 ;  /* 0x0000000407067825 */ /* 0x000fc800078e0208 */
[----:B------:R-:W-:Y:S01]  /*0210*/  VIADD R19, R0, 0xfffffffb ;  /* 0xfffffffb00137836 */ /* 0x000fe20000000000 */
[----:B------:R-:W4:Y:S01]  /*0220*/  @P0 LDG.E.EL R18, desc[UR4][R6.64] ;  /* 0x0000000406120981 */ /* 0x000f22000c2e1900 */
[----:B------:R-:W-:Y:S02]  /*0230*/  ISETP.GE.AND P3, PT, R12, 0x1, PT ;  /* 0x000000010c00780c */ /* 0x000fe40003f66270 */
[----:B------:R-:W-:Y:S02]  /*0240*/  IMAD.WIDE R8, R19, 0x4, R8 ;  /* 0x0000000413087825 */ /* 0x000fe400078e0208 */
[----:B------:R-:W-:Y:S02]  /*0250*/  ISETP.LT.AND P2, PT, R13, 0x10, !P3 ;  /* 0x000000100d00780c */ /* 0x000fe40005f41270 */
[----:B------:R-:W-:-:S06]  /*0260*/  IMAD.MOV.U32 R19, RZ, RZ, RZ ;  /* 0x000000ffff137224 */ /* 0x000fcc00078e00ff */
[----:B------:R-:W4:Y:S01]  /*0270*/  @P0 LDG.E.EL R19, desc[UR4][R8.64] ;  /* 0x0000000408130981 */ /* 0x000f22000c2e1900 */
[----:B------:R-:W-:Y:S02]  /*0280*/  IMAD.MOV.U32 R0, RZ, RZ, RZ ;  /* 0x000000ffff007224 */ /* 0x000fe400078e00ff */
[----:B-----5:R-:W-:-:S05]  /*0290*/  IMAD.WIDE R2, R15, 0x4, R10 ;  /* 0x000000040f027825 */ /* 0x020fca00078e020a */
[----:B------:R1:W5:Y:S02]  /*02a0*/  @P2 LDG.E.EL R0, desc[UR4][R2.64] ;  /* 0x0000000402002981 */ /* 0x000364000c2e1900 */
[----:B-1----:R-:W1:Y:S02]  /*02b0*/  LDC.64 R2, c[0x0][0x228] ;  /* 0x00008a00ff027b82 */ /* 0x002e640000000a00 */
[----:B-1----:R-:W-:Y:S01]  /*02c0*/  IMAD.WIDE R2, R13, 0x4, R2 ;  /* 0x000000040d027825 */ /* 0x002fe200078e0202 */
[----:B--2---:R-:W-:-:S05]  /*02d0*/  SEL R14, R14, RZ, P4 ;  /* 0x000000ff0e0e7207 */ /* 0x004fca0002000000 */
[----:B------:R-:W-:-:S04]  /*02e0*/  FADD R4, RZ, -R14 ;  /* 0x8000000eff047221 */ /* 0x000fc80000000000 */
[----:B------:R-:W-:-:S05]  /*02f0*/  FMUL R4, R4, 1.4426950216293334961 ;  /* 0x3fb8aa3b04047820 */ /* 0x000fca0000400000 */
[----:B------:R-:W-:Y:S02]  /*0300*/  FSETP.GEU.AND P4, PT, R4, -126, PT ;  /* 0xc2fc00000400780b */ /* 0x000fe40003f8e000 */
[----:B---3--:R-:W-:Y:S02]  /*0310*/  SEL R16, R16, RZ, P0 ;  /* 0x000000ff10107207 */ /* 0x008fe40000000000 */
[----:B----4-:R-:W-:-:S09]  /*0320*/  SEL R17, R17, RZ, P0 ;  /* 0x000000ff11117207 */ /* 0x010fd20000000000 */
[----:B------:R-:W-:Y:S01]  /*0330*/  @!P4 FMUL R4, R4, 0.5 ;  /* 0x3f0000000404c820 */ /* 0x000fe20000400000 */
[----:B------:R-:W-:-:S03]  /*0340*/  FSETP.NAN.AND P6, PT, R17, R17, PT ;  /* 0x000000111100720b */ /* 0x000fc60003fc8000 */
[----:B------:R1:W2:Y:S01]  /*0350*/  MUFU.EX2 R5, R4 ;  /* 0x0000000400057308 */ /* 0x0002a20000000800 */
[----:B------:R-:W-:Y:S01]  /*0360*/  SEL R18, R18, RZ, P0 ;  /* 0x000000ff12127207 */ /* 0x000fe20000000000 */
[----:B-1----:R-:W-:Y:S02]  /*0370*/  IMAD.MOV.U32 R4, RZ, RZ, 0x3e800000 ;  /* 0x3e800000ff047424 */ /* 0x002fe400078e00ff */
[----:B--2---:R-:W-:Y:S01]  /*0380*/  @!P4 FMUL R5, R5, R5 ;  /* 0x000000050505c220 */ /* 0x004fe20000400000 */
[----:B------:R-:W-:Y:S02]  /*0390*/  FSETP.GT.AND P4, PT, R17, R16, PT ;  /* 0x000000101100720b */ /* 0x000fe40003f84000 */
[----:B------:R-:W-:Y:S01]  /*03a0*/  SEL R19, R19, RZ, P0 ;  /* 0x000000ff13137207 */ /* 0x000fe20000000000 */
[----:B------:R-:W-:Y:S01]  /*03b0*/  FADD R5, R5, 1 ;  /* 0x3f80000005057421 */ /* 0x000fe20000000000 */
[----:B------:R-:W-:Y:S02]  /*03c0*/  LOP3.LUT P0, RZ, R20, 0x10, RZ, 0xc0, !PT ;  /* 0x0000001014ff7812 */ /* 0x000fe4000780c0ff */
[----:B-----5:R-:W-:-:S02]  /*03d0*/  SEL R0, R0, RZ, P2 ;  /* 0x000000ff00007207 */ /* 0x020fc40001000000 */
[----:B------:R-:W-:Y:S02]  /*03e0*/  FSETP.GT.AND P5, PT, R5, 8.50705917302346158658e+37, PT ;  /* 0x7e8000000500780b */ /* 0x000fe40003fa4000 */
[----:B------:R-:W-:-:S03]  /*03f0*/  ISETP.LT.AND P0, PT, R13, 0x10, !P0 ;  /* 0x000000100d00780c */ /* 0x000fc60004701270 */
[----:B------:R-:W-:Y:S02]  /*0400*/  @!P4 FSEL R17, R17, R16, P6 ;  /* 0x000000101111c208 */ /* 0x000fe40003000000 */
[-C--:B------:R-:W-:Y:S02]  /*0410*/  FSETP.NAN.AND P4, PT, R18, R18.reuse, PT ;  /* 0x000000121200720b */ /* 0x080fe40003f88000 */
[----:B------:R-:W-:Y:S02]  /*0420*/  FSEL R4, R4, 1, P5 ;  /* 0x3f80000004047808 */ /* 0x000fe40002800000 */
[----:B------:R-:W-:Y:S02]  /*0430*/  FSETP.GEU.AND P6, PT, R17, R18, PT ;  /* 0x000000121100720b */ /* 0x000fe40003fce000 */
[----:B------:R-:W-:Y:S01]  /*0440*/  ISETP.GE.AND P2, PT, R12, 0x2, PT ;  /* 0x000000020c00780c */ /* 0x000fe20003f46270 */
[----:B------:R-:W-:Y:S01]  /*0450*/  @P5 FMUL R5, R5, 0.25 ;  /* 0x3e80000005055820 */ /* 0x000fe20000400000 */
[----:B------:R-:W-:-:S05]  /*0460*/  FSETP.NAN.AND P5, PT, R19, R19, PT ;  /* 0x000000131300720b */ /* 0x000fca0003fa8000 */
[----:B------:R-:W1:Y:S01]  /*0470*/  MUFU.RCP R5, R5 ;  /* 0x0000000500057308 */ /* 0x000e620000001000 */
[----:B------:R-:W-:-:S04]  /*0480*/  @!P4 FSEL R18, R18, R17, !P6 ;  /* 0x000000111212c208 */ /* 0x000fc80007000000 */
[----:B------:R-:W-:-:S04]  /*0490*/  FSETP.GEU.AND P4, PT, R18, R19, PT ;  /* 0x000000131200720b */ /* 0x000fc80003f8e000 */
[----:B------:R-:W-:Y:S01]  /*04a0*/  @!P5 FSEL R19, R19, R18, !P4 ;  /* 0x000000121313d208 */ /* 0x000fe20006000000 */
[----:B-1----:R-:W-:-:S04]  /*04b0*/  FMUL R7, R5, R4 ;  /* 0x0000000405077220 */ /* 0x002fc80000400000 */
[----:B------:R-:W-:-:S05]  /*04c0*/  FMUL R7, R14, R7 ;  /* 0x000000070e077220 */ /* 0x000fca0000400000 */
[----:B------:R-:W-:-:S04]  /*04d0*/  @P3 FSEL R0, R7, RZ, !P1 ;  /* 0x000000ff07003208 */ /* 0x000fc80004800000 */
[----:B------:R-:W-:Y:S01]  /*04e0*/  FSEL R19, R0, R19, !P2 ;  /* 0x0000001300137208 */ /* 0x000fe20005000000 */
[----:B------:R-:W-:Y:S06]  /*04f0*/  @!P0 EXIT ;  /* 0x000000000000894d */ /* 0x000fec0003800000 */
[----:B------:R-:W-:Y:S01]  /*0500*/  STG.E desc[UR4][R2.64], R19 ;  /* 0x0000001302007986 */ /* 0x000fe2000c101904 */
[----:B------:R-:W-:Y:S05]  /*0510*/  EXIT ;  /* 0x000000000000794d */ /* 0x000fea0003800000 */
.L_x_0:
[----:B------:R-:W-:-:S00]  /*0520*/  BRA `(.L_x_0) ;  /* 0xfffffffc00fc7947 */ /* 0x000fc0000383ffff */
[----:B------:R-:W-:-:S00]  /*0530*/  NOP ;  /* 0x0000000000007918 */ /* 0x000fc00000000000 */
        /* <DEDUP_REMOVED lines=12> */
.L_x_1:


//--------------------- .nv.constant0.triton_poi_fused_cat_5 --------------------------
	.section	.nv.constant0.triton_poi_fused_cat_5,"a",@progbits
	.sectionflags	@""
	.align	4
.nv.constant0.triton_poi_fused_cat_5:
	.zero		564
